//
// Generated by NVIDIA NVVM Compiler
//
// Compiler Build ID: CL-36424714
// Cuda compilation tools, release 13.0, V13.0.88
// Based on NVVM 20.0.0
//

.version 9.0
.target sm_100
.address_size 64

	// .globl	_Z11matMulTiledPfS_S_i
// _ZZ11matMulTiledPfS_S_iE3MDs has been demoted
// _ZZ11matMulTiledPfS_S_iE3NDs has been demoted

.visible .entry _Z11matMulTiledPfS_S_i(
	.param .u64 .ptr .align 1 _Z11matMulTiledPfS_S_i_param_0,
	.param .u64 .ptr .align 1 _Z11matMulTiledPfS_S_i_param_1,
	.param .u64 .ptr .align 1 _Z11matMulTiledPfS_S_i_param_2,
	.param .u32 _Z11matMulTiledPfS_S_i_param_3
)
{
	.reg .pred 	%p<3>;
	.reg .b32 	%r<56>;
	.reg .b32 	%f<71>;
	.reg .b64 	%rd<13>;
	// demoted variable
	.shared .align 4 .b8 _ZZ11matMulTiledPfS_S_iE3MDs[1024];
	// demoted variable
	.shared .align 4 .b8 _ZZ11matMulTiledPfS_S_iE3NDs[1024];
	ld.param.u64 	%rd3, [_Z11matMulTiledPfS_S_i_param_0];
	ld.param.u64 	%rd4, [_Z11matMulTiledPfS_S_i_param_1];
	ld.param.u64 	%rd5, [_Z11matMulTiledPfS_S_i_param_2];
	ld.param.u32 	%r21, [_Z11matMulTiledPfS_S_i_param_3];
	mov.u32 	%r1, %tid.x;
	mov.u32 	%r2, %tid.y;
	mov.u32 	%r22, %ctaid.y;
	shl.b32 	%r23, %r22, 4;
	add.s32 	%r3, %r23, %r2;
	mov.u32 	%r24, %ctaid.x;
	shl.b32 	%r4, %r24, 4;
	setp.lt.s32 	%p1, %r21, 16;
	mov.f32 	%f70, 0f00000000;
	@%p1 bra 	$L__BB0_4;
	shl.b32 	%r26, %r2, 6;
	mov.u32 	%r27, _ZZ11matMulTiledPfS_S_iE3MDs;
	add.s32 	%r5, %r27, %r26;
	shl.b32 	%r28, %r1, 2;
	add.s32 	%r6, %r5, %r28;
	mov.u32 	%r29, _ZZ11matMulTiledPfS_S_iE3NDs;
	add.s32 	%r8, %r29, %r28;
	add.s32 	%r7, %r8, %r26;
	shr.s32 	%r30, %r21, 31;
	shr.u32 	%r31, %r30, 28;
	add.s32 	%r32, %r21, %r31;
	shr.s32 	%r33, %r32, 4;
	neg.s32 	%r54, %r33;
	mad.lo.s32 	%r53, %r21, %r3, %r1;
	mad.lo.s32 	%r34, %r2, %r21, %r1;
	add.s32 	%r52, %r34, %r4;
	shl.b32 	%r12, %r21, 4;
	cvta.to.global.u64 	%rd1, %rd3;
	cvta.to.global.u64 	%rd2, %rd4;
	mov.b32 	%r55, 0;
$L__BB0_2:
	mul.wide.s32 	%rd6, %r53, 4;
	add.s64 	%rd7, %rd1, %rd6;
	mul.wide.s32 	%rd8, %r52, 4;
	add.s64 	%rd9, %rd2, %rd8;
	ld.global.f32 	%f4, [%rd7];
	st.shared.f32 	[%r6], %f4;
	ld.global.f32 	%f5, [%rd9];
	st.shared.f32 	[%r7], %f5;
	bar.sync 	0;
	ld.shared.f32 	%f6, [%r5];
	ld.shared.f32 	%f7, [%r8];
	cvt.rn.f32.s32 	%f8, %r55;
	fma.rn.f32 	%f9, %f6, %f7, %f8;
	cvt.rzi.s32.f32 	%r35, %f9;
	ld.shared.f32 	%f10, [%r5+4];
	ld.shared.f32 	%f11, [%r8+64];
	cvt.rn.f32.s32 	%f12, %r35;
	fma.rn.f32 	%f13, %f10, %f11, %f12;
	cvt.rzi.s32.f32 	%r36, %f13;
	ld.shared.f32 	%f14, [%r5+8];
	ld.shared.f32 	%f15, [%r8+128];
	cvt.rn.f32.s32 	%f16, %r36;
	fma.rn.f32 	%f17, %f14, %f15, %f16;
	cvt.rzi.s32.f32 	%r37, %f17;
	ld.shared.f32 	%f18, [%r5+12];
	ld.shared.f32 	%f19, [%r8+192];
	cvt.rn.f32.s32 	%f20, %r37;
	fma.rn.f32 	%f21, %f18, %f19, %f20;
	cvt.rzi.s32.f32 	%r38, %f21;
	ld.shared.f32 	%f22, [%r5+16];
	ld.shared.f32 	%f23, [%r8+256];
	cvt.rn.f32.s32 	%f24, %r38;
	fma.rn.f32 	%f25, %f22, %f23, %f24;
	cvt.rzi.s32.f32 	%r39, %f25;
	ld.shared.f32 	%f26, [%r5+20];
	ld.shared.f32 	%f27, [%r8+320];
	cvt.rn.f32.s32 	%f28, %r39;
	fma.rn.f32 	%f29, %f26, %f27, %f28;
	cvt.rzi.s32.f32 	%r40, %f29;
	ld.shared.f32 	%f30, [%r5+24];
	ld.shared.f32 	%f31, [%r8+384];
	cvt.rn.f32.s32 	%f32, %r40;
	fma.rn.f32 	%f33, %f30, %f31, %f32;
	cvt.rzi.s32.f32 	%r41, %f33;
	ld.shared.f32 	%f34, [%r5+28];
	ld.shared.f32 	%f35, [%r8+448];
	cvt.rn.f32.s32 	%f36, %r41;
	fma.rn.f32 	%f37, %f34, %f35, %f36;
	cvt.rzi.s32.f32 	%r42, %f37;
	ld.shared.f32 	%f38, [%r5+32];
	ld.shared.f32 	%f39, [%r8+512];
	cvt.rn.f32.s32 	%f40, %r42;
	fma.rn.f32 	%f41, %f38, %f39, %f40;
	cvt.rzi.s32.f32 	%r43, %f41;
	ld.shared.f32 	%f42, [%r5+36];
	ld.shared.f32 	%f43, [%r8+576];
	cvt.rn.f32.s32 	%f44, %r43;
	fma.rn.f32 	%f45, %f42, %f43, %f44;
	cvt.rzi.s32.f32 	%r44, %f45;
	ld.shared.f32 	%f46, [%r5+40];
	ld.shared.f32 	%f47, [%r8+640];
	cvt.rn.f32.s32 	%f48, %r44;
	fma.rn.f32 	%f49, %f46, %f47, %f48;
	cvt.rzi.s32.f32 	%r45, %f49;
	ld.shared.f32 	%f50, [%r5+44];
	ld.shared.f32 	%f51, [%r8+704];
	cvt.rn.f32.s32 	%f52, %r45;
	fma.rn.f32 	%f53, %f50, %f51, %f52;
	cvt.rzi.s32.f32 	%r46, %f53;
	ld.shared.f32 	%f54, [%r5+48];
	ld.shared.f32 	%f55, [%r8+768];
	cvt.rn.f32.s32 	%f56, %r46;
	fma.rn.f32 	%f57, %f54, %f55, %f56;
	cvt.rzi.s32.f32 	%r47, %f57;
	ld.shared.f32 	%f58, [%r5+52];
	ld.shared.f32 	%f59, [%r8+832];
	cvt.rn.f32.s32 	%f60, %r47;
	fma.rn.f32 	%f61, %f58, %f59, %f60;
	cvt.rzi.s32.f32 	%r48, %f61;
	ld.shared.f32 	%f62, [%r5+56];
	ld.shared.f32 	%f63, [%r8+896];
	cvt.rn.f32.s32 	%f64, %r48;
	fma.rn.f32 	%f65, %f62, %f63, %f64;
	cvt.rzi.s32.f32 	%r49, %f65;
	ld.shared.f32 	%f66, [%r5+60];
	ld.shared.f32 	%f67, [%r8+960];
	cvt.rn.f32.s32 	%f68, %r49;
	fma.rn.f32 	%f69, %f66, %f67, %f68;
	cvt.rzi.s32.f32 	%r55, %f69;
	bar.sync 	0;
	add.s32 	%r54, %r54, 1;
	setp.ne.s32 	%p2, %r54, 0;
	add.s32 	%r53, %r53, 16;
	add.s32 	%r52, %r52, %r12;
	@%p2 bra 	$L__BB0_2;
	cvt.rn.f32.s32 	%f70, %r55;
$L__BB0_4:
	cvta.to.global.u64 	%rd10, %rd5;
	add.s32 	%r50, %r4, %r1;
	mad.lo.s32 	%r51, %r21, %r3, %r50;
	mul.wide.s32 	%rd11, %r51, 4;
	add.s64 	%rd12, %rd10, %rd11;
	st.global.f32 	[%rd12], %f70;
	ret;

}


// ===== COMPILED SASS (sm_100) =====

	.target	sm_100

	.elftype	@"ET_EXEC"


//--------------------- .note.nv.tkinfo           --------------------------
	.section	.note.nv.tkinfo,"",@"SHT_NOTE"
	.sectionflags	@"SHF_NOTE_NV_TKINFO"
	.tkinfo
        /*0018*/ 	.word	0x00000002
        /*0030*/ 	.string	""
        /*0030*/ 	.string	"ptxas"
        /*0030*/ 	.string	"Cuda compilation tools, release 13.0, V13.0.88"
        /*0030*/ 	.string	"Build cuda_13.0.r13.0/compiler.36424714_0"
        /*0030*/ 	.string	"-arch sm_100 -m 64 "



//--------------------- .note.nv.cuinfo           --------------------------
	.section	.note.nv.cuinfo,"",@"SHT_NOTE"
	.sectionflags	@"SHF_NOTE_NV_CUINFO"
        /*0018*/ 	.short	0x0002
        /*001a*/ 	.short	0x0064
        /*001c*/ 	.short	0x0082
	.zero		2


//--------------------- .nv.info                  --------------------------
	.section	.nv.info,"",@"SHT_CUDA_INFO"
	.align	4


	//----- nvinfo : EIATTR_REGCOUNT
	.align		4
        /*0000*/ 	.byte	0x04, 0x2f
        /*0002*/ 	.short	(.L_1 - .L_0)
	.align		4
.L_0:
        /*0004*/ 	.word	index@(_Z11matMulTiledPfS_S_i)
        /*0008*/ 	.word	0x0000001e


	//----- nvinfo : EIATTR_FRAME_SIZE
	.align		4
.L_1:
        /*000c*/ 	.byte	0x04, 0x11
        /*000e*/ 	.short	(.L_3 - .L_2)
	.align		4
.L_2:
        /*0010*/ 	.word	index@(_Z11matMulTiledPfS_S_i)
        /*0014*/ 	.word	0x00000000


	//----- nvinfo : EIATTR_MIN_STACK_SIZE
	.align		4
.L_3:
        /*0018*/ 	.byte	0x04, 0x12
        /*001a*/ 	.short	(.L_5 - .L_4)
	.align		4
.L_4:
        /*001c*/ 	.word	index@(_Z11matMulTiledPfS_S_i)
        /*0020*/ 	.word	0x00000000
.L_5:


//--------------------- .nv.compat                --------------------------
	.section	.nv.compat,"",@"SHT_CUDA_COMPAT_INFO"
	.align	4
        /*0000*/ 	.byte	0x02, 0x09, 0x00, 0x00, 0x02, 0x02, 0x01, 0x00, 0x02, 0x05, 0x05, 0x00, 0x03, 0x07, 0x01, 0x01
        /*0010*/ 	.byte	0x02, 0x03, 0x00, 0x00, 0x02, 0x06, 0x01, 0x00, 0x04, 0x0b, 0x08, 0x00, 0x09, 0x00, 0x00, 0x00
        /*0020*/ 	.byte	0x00, 0x00, 0x00, 0x00


//--------------------- .nv.info._Z11matMulTiledPfS_S_i --------------------------
	.section	.nv.info._Z11matMulTiledPfS_S_i,"",@"SHT_CUDA_INFO"
	.sectionflags	@""
	.align	4


	//----- nvinfo : EIATTR_CUDA_API_VERSION
	.align		4
        /*0000*/ 	.byte	0x04, 0x37
        /*0002*/ 	.short	(.L_7 - .L_6)
.L_6:
        /*0004*/ 	.word	0x00000082


	//----- nvinfo : EIATTR_KPARAM_INFO
	.align		4
.L_7:
        /*0008*/ 	.byte	0x04, 0x17
        /*000a*/ 	.short	(.L_9 - .L_8)
.L_8:
        /*000c*/ 	.word	0x00000000
        /*0010*/ 	.short	0x0003
        /*0012*/ 	.short	0x0018
        /*0014*/ 	.byte	0x00, 0xf0, 0x11, 0x00


	//----- nvinfo : EIATTR_KPARAM_INFO
	.align		4
.L_9:
        /*0018*/ 	.byte	0x04, 0x17
        /*001a*/ 	.short	(.L_11 - .L_10)
.L_10:
        /*001c*/ 	.word	0x00000000
        /*0020*/ 	.short	0x0002
        /*0022*/ 	.short	0x0010
        /*0024*/ 	.byte	0x00, 0xf5, 0x21, 0x00


	//----- nvinfo : EIATTR_KPARAM_INFO
	.align		4
.L_11:
        /*0028*/ 	.byte	0x04, 0x17
        /*002a*/ 	.short	(.L_13 - .L_12)
.L_12:
        /*002c*/ 	.word	0x00000000
        /*0030*/ 	.short	0x0001
        /*0032*/ 	.short	0x0008
        /*0034*/ 	.byte	0x00, 0xf5, 0x21, 0x00


	//----- nvinfo : EIATTR_KPARAM_INFO
	.align		4
.L_13:
        /*0038*/ 	.byte	0x04, 0x17
        /*003a*/ 	.short	(.L_15 - .L_14)
.L_14:
        /*003c*/ 	.word	0x00000000
        /*0040*/ 	.short	0x0000
        /*0042*/ 	.short	0x0000
        /*0044*/ 	.byte	0x00, 0xf5, 0x21, 0x00


	//----- nvinfo : EIATTR_SPARSE_MMA_MASK
	.align		4
.L_15:
        /*0048*/ 	.byte	0x03, 0x50
        /*004a*/ 	.short	0x0000


	//----- nvinfo : EIATTR_MAXREG_COUNT
	.align		4
        /*004c*/ 	.byte	0x03, 0x1b
        /*004e*/ 	.short	0x00ff


	//----- nvinfo : EIATTR_NUM_BARRIERS
	.align		4
        /*0050*/ 	.byte	0x02, 0x4c
        /*0052*/ 	.byte	0x01
	.zero		1


	//----- nvinfo : EIATTR_MERCURY_ISA_VERSION
	.align		4
        /*0054*/ 	.byte	0x03, 0x5f
        /*0056*/ 	.short	0x0101


	//----- nvinfo : EIATTR_VRC_CTA_INIT_COUNT
	.align		4
        /*0058*/ 	.byte	0x02, 0x4a
	.zero		1
	.zero		1


	//----- nvinfo : EIATTR_EXIT_INSTR_OFFSETS
	.align		4
        /*005c*/ 	.byte	0x04, 0x1c
        /*005e*/ 	.short	(.L_17 - .L_16)


	//   ....[0]....
.L_16:
        /*0060*/ 	.word	0x00000750


	//----- nvinfo : EIATTR_CBANK_PARAM_SIZE
	.align		4
.L_17:
        /*0064*/ 	.byte	0x03, 0x19
        /*0066*/ 	.short	0x001c


	//----- nvinfo : EIATTR_PARAM_CBANK
	.align		4
        /*0068*/ 	.byte	0x04, 0x0a
        /*006a*/ 	.short	(.L_19 - .L_18)
	.align		4
.L_18:
        /*006c*/ 	.word	index@(.nv.constant0._Z11matMulTiledPfS_S_i)
        /*0070*/ 	.short	0x0380
        /*0072*/ 	.short	0x001c


	//----- nvinfo : EIATTR_SW_WAR
	.align		4
.L_19:
        /*0074*/ 	.byte	0x04, 0x36
        /*0076*/ 	.short	(.L_21 - .L_20)
.L_20:
        /*0078*/ 	.word	0x00000008
.L_21:


//--------------------- .nv.callgraph             --------------------------
	.section	.nv.callgraph,"",@"SHT_CUDA_CALLGRAPH"
	.align	4
	.sectionentsize	8
	.align		4
        /*0000*/ 	.word	0x00000000
	.align		4
        /*0004*/ 	.word	0xffffffff
	.align		4
        /*0008*/ 	.word	0x00000000
	.align		4
        /*000c*/ 	.word	0xfffffffe
	.align		4
        /*0010*/ 	.word	0x00000000
	.align		4
        /*0014*/ 	.word	0xfffffffd
	.align		4
        /*0018*/ 	.word	0x00000000
	.align		4
        /*001c*/ 	.word	0xfffffffc


//--------------------- .text._Z11matMulTiledPfS_S_i --------------------------
	.section	.text._Z11matMulTiledPfS_S_i,"ax",@progbits
	.align	128
        .global         _Z11matMulTiledPfS_S_i
        .type           _Z11matMulTiledPfS_S_i,@function
        .size           _Z11matMulTiledPfS_S_i,(.L_x_3 - _Z11matMulTiledPfS_S_i)
        .other          _Z11matMulTiledPfS_S_i,@"STO_CUDA_ENTRY STV_DEFAULT"
_Z11matMulTiledPfS_S_i:
.text._Z11matMulTiledPfS_S_i:
[----:B------:R-:W-:Y:S08]  /*0000*/  LDC R1, c[0x0][0x37c] ;  /* 0x0000df00ff017b82 */ /* 0x000ff00000000800 */
[----:B------:R-:W0:Y:S01]  /*0010*/  LDC R4, c[0x0][0x398] ;  /* 0x0000e600ff047b82 */ /* 0x000e220000000800 */
[----:B------:R-:W1:Y:S01]  /*0020*/  S2R R10, SR_TID.Y ;  /* 0x00000000000a7919 */ /* 0x000e620000002200 */
[----:B------:R-:W2:Y:S01]  /*0030*/  LDCU.64 UR8, c[0x0][0x358] ;  /* 0x00006b00ff0877ac */ /* 0x000ea20008000a00 */
[----:B------:R-:W-:Y:S01]  /*0040*/  IMAD.MOV.U32 R5, RZ, RZ, RZ ;  /* 0x000000ffff057224 */ /* 0x000fe200078e00ff */
[----:B------:R-:W1:Y:S01]  /*0050*/  S2R R7, SR_CTAID.Y ;  /* 0x0000000000077919 */ /* 0x000e620000002600 */
[----:B------:R-:W3:Y:S01]  /*0060*/  S2R R3, SR_TID.X ;  /* 0x0000000000037919 */ /* 0x000ee20000002100 */
[----:B------:R-:W4:Y:S01]  /*0070*/  S2R R2, SR_CTAID.X ;  /* 0x0000000000027919 */ /* 0x000f220000002500 */
[----:B0-----:R-:W-:-:S02]  /*0080*/  ISETP.GE.AND P0, PT, R4, 0x10, PT ;  /* 0x000000100400780c */ /* 0x001fc40003f06270 */
[----:B-1----:R-:W-:-:S11]  /*0090*/  LEA R0, R7, R10, 0x4 ;  /* 0x0000000a07007211 */ /* 0x002fd600078e20ff */
[----:B--234-:R-:W-:Y:S05]  /*00a0*/  @!P0 BRA `(.L_x_0) ;  /* 0x0000000400948947 */ /* 0x01cfea0003800000 */
[----:B------:R-:W0:Y:S01]  /*00b0*/  S2UR UR6, SR_CgaCtaId ;  /* 0x00000000000679c3 */ /* 0x000e220000008800 */
[----:B------:R-:W-:Y:S01]  /*00c0*/  UMOV UR4, 0x400 ;  /* 0x0000040000047882 */ /* 0x000fe20000000000 */
[----:B------:R-:W-:Y:S01]  /*00d0*/  SHF.R.S32.HI R5, RZ, 0x1f, R4 ;  /* 0x0000001fff057819 */ /* 0x000fe20000011404 */
[----:B------:R-:W-:Y:S01]  /*00e0*/  UIADD3 UR5, UPT, UPT, UR4, 0x400, URZ ;  /* 0x0000040004057890 */ /* 0x000fe2000fffe0ff */
[-CC-:B------:R-:W-:Y:S02]  /*00f0*/  IMAD R19, R10, R4.reuse, R3.reuse ;  /* 0x000000040a137224 */ /* 0x180fe400078e0203 */
[-C--:B------:R-:W-:Y:S01]  /*0100*/  LEA.HI R8, R5, R4.reuse, RZ, 0x4 ;  /* 0x0000000405087211 */ /* 0x080fe200078f20ff */
[----:B------:R-:W-:Y:S01]  /*0110*/  IMAD R5, R0, R4, R3 ;  /* 0x0000000400057224 */ /* 0x000fe200078e0203 */
[----:B------:R-:W1:Y:S01]  /*0120*/  LDC.64 R22, c[0x0][0x380] ;  /* 0x0000e000ff167b82 */ /* 0x000e620000000a00 */
[----:B------:R-:W-:Y:S01]  /*0130*/  IMAD.MOV.U32 R24, RZ, RZ, RZ ;  /* 0x000000ffff187224 */ /* 0x000fe200078e00ff */
[----:B------:R-:W-:-:S02]  /*0140*/  SHF.R.S32.HI R8, RZ, 0x4, R8 ;  /* 0x00000004ff087819 */ /* 0x000fc40000011408 */
[----:B------:R-:W-:-:S03]  /*0150*/  LEA R19, R2, R19, 0x4 ;  /* 0x0000001302137211 */ /* 0x000fc600078e20ff */
[----:B------:R-:W-:Y:S01]  /*0160*/  IMAD.MOV R18, RZ, RZ, -R8 ;  /* 0x000000ffff127224 */ /* 0x000fe200078e0a08 */
[----:B------:R-:W2:Y:S01]  /*0170*/  LDC.64 R6, c[0x0][0x388] ;  /* 0x0000e200ff067b82 */ /* 0x000ea20000000a00 */
[----:B0-----:R-:W-:Y:S02]  /*0180*/  ULEA UR5, UR6, UR5, 0x18 ;  /* 0x0000000506057291 */ /* 0x001fe4000f8ec0ff */
[----:B------:R-:W-:-:S04]  /*0190*/  ULEA UR4, UR6, UR4, 0x18 ;  /* 0x0000000406047291 */ /* 0x000fc8000f8ec0ff */
[----:B------:R-:W-:Y:S02]  /*01a0*/  LEA R17, R3, UR5, 0x2 ;  /* 0x0000000503117c11 */ /* 0x000fe4000f8e10ff */
[----:B------:R-:W-:-:S03]  /*01b0*/  LEA R16, R10, UR4, 0x6 ;  /* 0x000000040a107c11 */ /* 0x000fc6000f8e30ff */
[----:B------:R-:W-:Y:S01]  /*01c0*/  IMAD R21, R10, 0x40, R17 ;  /* 0x000000400a157824 */ /* 0x000fe200078e0211 */
[----:B------:R-:W-:-:S07]  /*01d0*/  LEA R20, R3, R16, 0x2 ;  /* 0x0000001003147211 */ /* 0x000fce00078e10ff */
.L_x_1:
[----:B01----:R-:W-:-:S04]  /*01e0*/  IMAD.WIDE R10, R5, 0x4, R22 ;  /* 0x00000004050a7825 */ /* 0x003fc800078e0216 */
[----:B--2---:R-:W-:Y:S02]  /*01f0*/  IMAD.WIDE R8, R19, 0x4, R6 ;  /* 0x0000000413087825 */ /* 0x004fe400078e0206 */
[----:B------:R-:W2:Y:S04]  /*0200*/  LDG.E R11, desc[UR8][R10.64] ;  /* 0x000000080a0b7981 */ /* 0x000ea8000c1e1900 */
[----:B---3--:R-:W3:Y:S01]  /*0210*/  LDG.E R8, desc[UR8][R8.64] ;  /* 0x0000000808087981 */ /* 0x008ee2000c1e1900 */
[----:B------:R-:W-:Y:S01]  /*0220*/  I2FP.F32.S32 R27, R24 ;  /* 0x00000018001b7245 */ /* 0x000fe20000201400 */
[----:B------:R-:W-:Y:S01]  /*0230*/  VIADD R5, R5, 0x10 ;  /* 0x0000001005057836 */ /* 0x000fe20000000000 */
[----:B------:R-:W-:Y:S02]  /*0240*/  IADD3 R18, PT, PT, R18, 0x1, RZ ;  /* 0x0000000112127810 */ /* 0x000fe40007ffe0ff */
[----:B------:R-:W-:-:S02]  /*0250*/  LEA R19, R4, R19, 0x4 ;  /* 0x0000001304137211 */ /* 0x000fc400078e20ff */
[----:B------:R-:W-:Y:S01]  /*0260*/  ISETP.NE.AND P0, PT, R18, RZ, PT ;  /* 0x000000ff1200720c */ /* 0x000fe20003f05270 */
[----:B--2---:R-:W-:Y:S04]  /*0270*/  STS [R20], R11 ;  /* 0x0000000b14007388 */ /* 0x004fe80000000800 */
[----:B---3--:R-:W-:Y:S01]  /*0280*/  STS [R21], R8 ;  /* 0x0000000815007388 */ /* 0x008fe20000000800 */
[----:B------:R-:W-:Y:S06]  /*0290*/  BAR.SYNC.DEFER_BLOCKING 0x0 ;  /* 0x0000000000007b1d */ /* 0x000fec0000010000 */
[----:B------:R-:W-:Y:S04]  /*02a0*/  LDS R25, [R17] ;  /* 0x0000000011197984 */ /* 0x000fe80000000800 */
[----:B------:R-:W0:Y:S04]  /*02b0*/  LDS.128 R12, [R16] ;  /* 0x00000000100c7984 */ /* 0x000e280000000c00 */
[----:B------:R-:W1:Y:S04]  /*02c0*/  LDS R26, [R17+0x40] ;  /* 0x00004000111a7984 */ /* 0x000e680000000800 */
[----:B------:R-:W-:Y:S01]  /*02d0*/  LDS R24, [R17+0xc0] ;  /* 0x0000c00011187984 */ /* 0x000fe20000000800 */
[----:B0-----:R-:W-:-:S03]  /*02e0*/  FFMA R12, R12, R25, R27 ;  /* 0x000000190c0c7223 */ /* 0x001fc6000000001b */
[----:B------:R-:W0:Y:S03]  /*02f0*/  LDS R25, [R17+0x80] ;  /* 0x0000800011197984 */ /* 0x000e260000000800 */
[----:B------:R-:W2:Y:S01]  /*0300*/  F2I.TRUNC.NTZ R12, R12 ;  /* 0x0000000c000c7305 */ /* 0x000ea2000020f100 */
[----:B------:R-:W-:Y:S01]  /*0310*/  LDS R27, [R17+0x100] ;  /* 0x00010000111b7984 */ /* 0x000fe20000000800 */
[----:B--2---:R-:W-:-:S03]  /*0320*/  I2FP.F32.S32 R9, R12 ;  /* 0x0000000c00097245 */ /* 0x004fc60000201400 */
[----:B------:R-:W-:Y:S02]  /*0330*/  LDS R12, [R17+0x140] ;  /* 0x00014000110c7984 */ /* 0x000fe40000000800 */
[----:B-1----:R-:W-:-:S06]  /*0340*/  FFMA R13, R26, R13, R9 ;  /* 0x0000000d1a0d7223 */ /* 0x002fcc0000000009 */
[----:B------:R-:W1:Y:S02]  /*0350*/  F2I.TRUNC.NTZ R13, R13 ;  /* 0x0000000d000d7305 */ /* 0x000e64000020f100 */
[----:B-1----:R-:W-:-:S05]  /*0360*/  I2FP.F32.S32 R8, R13 ;  /* 0x0000000d00087245 */ /* 0x002fca0000201400 */
[----:B0-----:R-:W-:Y:S02]  /*0370*/  FFMA R14, R25, R14, R8 ;  /* 0x0000000e190e7223 */ /* 0x001fe40000000008 */
[----:B------:R-:W0:Y:S04]  /*0380*/  LDS.128 R8, [R16+0x10] ;  /* 0x0000100010087984 */ /* 0x000e280000000c00 */
[----:B------:R-:W1:Y:S02]  /*0390*/  F2I.TRUNC.NTZ R14, R14 ;  /* 0x0000000e000e7305 */ /* 0x000e64000020f100 */
[----:B-1----:R-:W-:-:S05]  /*03a0*/  I2FP.F32.S32 R25, R14 ;  /* 0x0000000e00197245 */ /* 0x002fca0000201400 */
[----:B------:R-:W-:Y:S02]  /*03b0*/  FFMA R15, R24, R15, R25 ;  /* 0x0000000f180f7223 */ /* 0x000fe40000000019 */
[----:B------:R-:W1:Y:S04]  /*03c0*/  LDS R25, [R17+0x180] ;  /* 0x0001800011197984 */ /* 0x000e680000000800 */
[----:B------:R-:W2:Y:S01]  /*03d0*/  F2I.TRUNC.NTZ R15, R15 ;  /* 0x0000000f000f7305 */ /* 0x000ea2000020f100 */
[----:B------:R-:W3:Y:S01]  /*03e0*/  LDS R24, [R17+0x1c0] ;  /* 0x0001c00011187984 */ /* 0x000ee20000000800 */
[----:B--2---:R-:W-:-:S05]  /*03f0*/  I2FP.F32.S32 R13, R15 ;  /* 0x0000000f000d7245 */ /* 0x004fca0000201400 */
[----:B0-----:R-:W-:Y:S02]  /*0400*/  FFMA R8, R8, R27, R13 ;  /* 0x0000001b08087223 */ /* 0x001fe4000000000d */
[----:B------:R-:W-:Y:S04]  /*0410*/  LDS R27, [R17+0x200] ;  /* 0x00020000111b7984 */ /* 0x000fe80000000800 */
[----:B------:R-:W0:Y:S02]  /*0420*/  F2I.TRUNC.NTZ R8, R8 ;  /* 0x0000000800087305 */ /* 0x000e24000020f100 */
[----:B0-----:R-:W-:Y:S02]  /*0430*/  I2FP.F32.S32 R13, R8 ;  /* 0x00000008000d7245 */ /* 0x001fe40000201400 */
[----:B------:R-:W-:Y:S03]  /*0440*/  LDS R8, [R17+0x240] ;  /* 0x0002400011087984 */ /* 0x000fe60000000800 */
[----:B------:R-:W-:-:S06]  /*0450*/  FFMA R9, R12, R9, R13 ;  /* 0x000000090c097223 */ /* 0x000fcc000000000d */
[----:B------:R-:W0:Y:S02]  /*0460*/  F2I.TRUNC.NTZ R9, R9 ;  /* 0x0000000900097305 */ /* 0x000e24000020f100 */
[----:B0-----:R-:W-:-:S05]  /*0470*/  I2FP.F32.S32 R12, R9 ;  /* 0x00000009000c7245 */ /* 0x001fca0000201400 */
[----:B-1----:R-:W-:Y:S02]  /*0480*/  FFMA R10, R25, R10, R12 ;  /* 0x0000000a190a7223 */ /* 0x002fe4000000000c */
[----:B------:R-:W0:Y:S04]  /*0490*/  LDS.128 R12, [R16+0x20] ;  /* 0x00002000100c7984 */ /* 0x000e280000000c00 */
[----:B------:R-:W1:Y:S02]  /*04a0*/  F2I.TRUNC.NTZ R10, R10 ;  /* 0x0000000a000a7305 */ /* 0x000e64000020f100 */
[----:B-1----:R-:W-:-:S05]  /*04b0*/  I2FP.F32.S32 R25, R10 ;  /* 0x0000000a00197245 */ /* 0x002fca0000201400 */
[----:B---3--:R-:W-:Y:S02]  /*04c0*/  FFMA R11, R24, R11, R25 ;  /* 0x0000000b180b7223 */ /* 0x008fe40000000019 */
        /* <DEDUP_REMOVED lines=15> */
[----:B-1----:R-:W-:Y:S02]  /*05c0*/  I2FP.F32.S32 R25, R14 ;  /* 0x0000000e00197245 */ /* 0x002fe40000201400 */
[----:B------:R-:W-:Y:S03]  /*05d0*/  LDS R14, [R17+0x3c0] ;  /* 0x0003c000110e7984 */ /* 0x000fe60000000800 */
[----:B---3--:R-:W-:-:S02]  /*05e0*/  FFMA R15, R24, R15, R25 ;  /* 0x0000000f180f7223 */ /* 0x008fc40000000019 */
[----:B------:R-:W1:Y:S04]  /*05f0*/  LDS R25, [R17+0x380] ;  /* 0x0003800011197984 */ /* 0x000e680000000800 */
[----:B------:R-:W2:Y:S02]  /*0600*/  F2I.TRUNC.NTZ R15, R15 ;  /* 0x0000000f000f7305 */ /* 0x000ea4000020f100 */
[----:B--2---:R-:W-:-:S05]  /*0610*/  I2FP.F32.S32 R13, R15 ;  /* 0x0000000f000d7245 */ /* 0x004fca0000201400 */
[----:B0-----:R-:W-:-:S06]  /*0620*/  FFMA R8, R8, R27, R13 ;  /* 0x0000001b08087223 */ /* 0x001fcc000000000d */
[----:B------:R-:W0:Y:S02]  /*0630*/  F2I.TRUNC.NTZ R8, R8 ;  /* 0x0000000800087305 */ /* 0x000e24000020f100 */
[----:B0-----:R-:W-:-:S05]  /*0640*/  I2FP.F32.S32 R13, R8 ;  /* 0x00000008000d7245 */ /* 0x001fca0000201400 */
[----:B------:R-:W-:-:S06]  /*0650*/  FFMA R9, R12, R9, R13 ;  /* 0x000000090c097223 */ /* 0x000fcc000000000d */
[----:B------:R-:W0:Y:S02]  /*0660*/  F2I.TRUNC.NTZ R9, R9 ;  /* 0x0000000900097305 */ /* 0x000e24000020f100 */
[----:B0-----:R-:W-:-:S05]  /*0670*/  I2FP.F32.S32 R12, R9 ;  /* 0x00000009000c7245 */ /* 0x001fca0000201400 */
[----:B-1----:R-:W-:-:S06]  /*0680*/  FFMA R10, R25, R10, R12 ;  /* 0x0000000a190a7223 */ /* 0x002fcc000000000c */
[----:B------:R-:W0:Y:S02]  /*0690*/  F2I.TRUNC.NTZ R10, R10 ;  /* 0x0000000a000a7305 */ /* 0x000e24000020f100 */
[----:B0-----:R-:W-:-:S05]  /*06a0*/  I2FP.F32.S32 R13, R10 ;  /* 0x0000000a000d7245 */ /* 0x001fca0000201400 */
[----:B------:R-:W-:-:S04]  /*06b0*/  FFMA R11, R14, R11, R13 ;  /* 0x0000000b0e0b7223 */ /* 0x000fc8000000000d */
[----:B------:R0:W3:Y:S01]  /*06c0*/  F2I.TRUNC.NTZ R24, R11 ;  /* 0x0000000b00187305 */ /* 0x0000e2000020f100 */
[----:B------:R-:W-:Y:S06]  /*06d0*/  BAR.SYNC.DEFER_BLOCKING 0x0 ;  /* 0x0000000000007b1d */ /* 0x000fec0000010000 */
[----:B------:R-:W-:Y:S05]  /*06e0*/  @P0 BRA `(.L_x_1) ;  /* 0xfffffff800bc0947 */ /* 0x000fea000383ffff */
[----:B---3--:R-:W-:-:S07]  /*06f0*/  I2FP.F32.S32 R5, R24 ;  /* 0x0000001800057245 */ /* 0x008fce0000201400 */
.L_x_0:
[----:B------:R-:W1:Y:S01]  /*0700*/  LDC.64 R6, c[0x0][0x390] ;  /* 0x0000e400ff067b82 */ /* 0x000e620000000a00 */
[----:B------:R-:W-:-:S04]  /*0710*/  IMAD R3, R2, 0x10, R3 ;  /* 0x0000001002037824 */ /* 0x000fc800078e0203 */
[----:B------:R-:W-:-:S04]  /*0720*/  IMAD R3, R0, R4, R3 ;  /* 0x0000000400037224 */ /* 0x000fc800078e0203 */
[----:B-1----:R-:W-:-:S05]  /*0730*/  IMAD.WIDE R2, R3, 0x4, R6 ;  /* 0x0000000403027825 */ /* 0x002fca00078e0206 */
[----:B------:R-:W-:Y:S01]  /*0740*/  STG.E desc[UR8][R2.64], R5 ;  /* 0x0000000502007986 */ /* 0x000fe2000c101908 */
[----:B------:R-:W-:Y:S05]  /*0750*/  EXIT ;  /* 0x000000000000794d */ /* 0x000fea0003800000 */
.L_x_2:
[----:B------:R-:W-:-:S00]  /*0760*/  BRA `(.L_x_2) ;  /* 0xfffffffc00fc7947 */ /* 0x000fc0000383ffff */
[----:B------:R-:W-:-:S00]  /*0770*/  NOP ;  /* 0x0000000000007918 */ /* 0x000fc00000000000 */
        /* <DEDUP_REMOVED lines=8> */
.L_x_3:


//--------------------- .nv.shared._Z11matMulTiledPfS_S_i --------------------------
	.section	.nv.shared._Z11matMulTiledPfS_S_i,"aw",@nobits
	.sectionflags	@""
	.align	4
.nv.shared._Z11matMulTiledPfS_S_i:
	.zero		3072


//--------------------- .nv.shared.reserved.0     --------------------------
	.section	.nv.shared.reserved.0,"aw",@nobits
	.weak		__nv_reservedSMEM_offset_0_alias
	.size		__nv_reservedSMEM_offset_0_alias, 0, 64
	.other		__nv_reservedSMEM_offset_0_alias,@"STO_CUDA_RESERVED_SHARED STV_DEFAULT"
__nv_reservedSMEM_offset_0_alias:
	.zero		0
	.zero		64


//--------------------- .nv.constant0._Z11matMulTiledPfS_S_i --------------------------
	.section	.nv.constant0._Z11matMulTiledPfS_S_i,"a",@progbits
	.sectionflags	@""
	.align	4
.nv.constant0._Z11matMulTiledPfS_S_i:
	.zero		924


//--------------------- SYMBOLS --------------------------

	.type		.nv.reservedSmem.offset0,@object
	.size		.nv.reservedSmem.offset0,0x4
	.type		.nv.reservedSmem.cap,@object
	.size		.nv.reservedSmem.cap,0x4
